//
// Generated by NVIDIA NVVM Compiler
//
// Compiler Build ID: CL-36424714
// Cuda compilation tools, release 13.0, V13.0.88
// Based on NVVM 20.0.0
//

.version 9.0
.target sm_100
.address_size 64

	// .globl	_Z10hello_cudav
.extern .func  (.param .b32 func_retval0) vprintf
(
	.param .b64 vprintf_param_0,
	.param .b64 vprintf_param_1
)
;
.global .align 1 .b8 $str[19] = {72, 101, 108, 108, 111, 32, 67, 85, 68, 65, 32, 119, 111, 114, 108, 100, 32, 10};

.visible .entry _Z10hello_cudav()
{
	.reg .b32 	%r<3>;
	.reg .b64 	%rd<3>;

	mov.u64 	%rd1, $str;
	cvta.global.u64 	%rd2, %rd1;
	{ // callseq 0, 0
	.param .b64 param0;
	st.param.b64 	[param0], %rd2;
	.param .b64 param1;
	st.param.b64 	[param1], 0;
	.param .b32 retval0;
	call.uni (retval0), 
	vprintf, 
	(
	param0, 
	param1
	);
	ld.param.b32 	%r1, [retval0];
	} // callseq 0
	ret;

}


// ===== COMPILED SASS (sm_100) =====

	.target	sm_100

	.elftype	@"ET_EXEC"


//--------------------- .note.nv.tkinfo           --------------------------
	.section	.note.nv.tkinfo,"",@"SHT_NOTE"
	.sectionflags	@"SHF_NOTE_NV_TKINFO"
	.tkinfo
        /*0018*/ 	.word	0x00000002
        /*0030*/ 	.string	""
        /*0030*/ 	.string	"ptxas"
        /*0030*/ 	.string	"Cuda compilation tools, release 13.0, V13.0.88"
        /*0030*/ 	.string	"Build cuda_13.0.r13.0/compiler.36424714_0"
        /*0030*/ 	.string	"-arch sm_100 -m 64 "



//--------------------- .note.nv.cuinfo           --------------------------
	.section	.note.nv.cuinfo,"",@"SHT_NOTE"
	.sectionflags	@"SHF_NOTE_NV_CUINFO"
        /*0018*/ 	.short	0x0002
        /*001a*/ 	.short	0x0064
        /*001c*/ 	.short	0x0082
	.zero		2


//--------------------- .nv.info                  --------------------------
	.section	.nv.info,"",@"SHT_CUDA_INFO"
	.align	4


	//----- nvinfo : EIATTR_REGCOUNT
	.align		4
        /*0000*/ 	.byte	0x04, 0x2f
        /*0002*/ 	.short	(.L_2 - .L_1)
	.align		4
.L_1:
        /*0004*/ 	.word	index@(_Z10hello_cudav)
        /*0008*/ 	.word	0x00000018


	//----- nvinfo : EIATTR_FRAME_SIZE
	.align		4
.L_2:
        /*000c*/ 	.byte	0x04, 0x11
        /*000e*/ 	.short	(.L_4 - .L_3)
	.align		4
.L_3:
        /*0010*/ 	.word	index@(_Z10hello_cudav)
        /*0014*/ 	.word	0x00000000


	//----- nvinfo : EIATTR_MIN_STACK_SIZE
	.align		4
.L_4:
        /*0018*/ 	.byte	0x04, 0x12
        /*001a*/ 	.short	(.L_6 - .L_5)
	.align		4
.L_5:
        /*001c*/ 	.word	index@(_Z10hello_cudav)
        /*0020*/ 	.word	0x00000000
.L_6:


//--------------------- .nv.compat                --------------------------
	.section	.nv.compat,"",@"SHT_CUDA_COMPAT_INFO"
	.align	4
        /*0000*/ 	.byte	0x02, 0x09, 0x00, 0x00, 0x02, 0x02, 0x01, 0x00, 0x02, 0x05, 0x05, 0x00, 0x03, 0x07, 0x01, 0x01
        /*0010*/ 	.byte	0x02, 0x03, 0x00, 0x00, 0x02, 0x06, 0x01, 0x00, 0x04, 0x0b, 0x08, 0x00, 0x09, 0x00, 0x00, 0x00
        /*0020*/ 	.byte	0x00, 0x00, 0x00, 0x00


//--------------------- .nv.info._Z10hello_cudav  --------------------------
	.section	.nv.info._Z10hello_cudav,"",@"SHT_CUDA_INFO"
	.sectionflags	@""
	.align	4


	//----- nvinfo : EIATTR_CUDA_API_VERSION
	.align		4
        /*0000*/ 	.byte	0x04, 0x37
        /*0002*/ 	.short	(.L_8 - .L_7)
.L_7:
        /*0004*/ 	.word	0x00000082


	//----- nvinfo : EIATTR_SPARSE_MMA_MASK
	.align		4
.L_8:
        /*0008*/ 	.byte	0x03, 0x50
        /*000a*/ 	.short	0x0000


	//----- nvinfo : EIATTR_MAXREG_COUNT
	.align		4
        /*000c*/ 	.byte	0x03, 0x1b
        /*000e*/ 	.short	0x00ff


	//----- nvinfo : EIATTR_EXTERNS
	.align		4
        /*0010*/ 	.byte	0x04, 0x0f
        /*0012*/ 	.short	(.L_10 - .L_9)


	//   ....[0]....
	.align		4
.L_9:
        /*0014*/ 	.word	index@(vprintf)


	//----- nvinfo : EIATTR_MERCURY_ISA_VERSION
	.align		4
.L_10:
        /*0018*/ 	.byte	0x03, 0x5f
        /*001a*/ 	.short	0x0101


	//----- nvinfo : EIATTR_VRC_CTA_INIT_COUNT
	.align		4
        /*001c*/ 	.byte	0x02, 0x4a
	.zero		1
	.zero		1


	//----- nvinfo : EIATTR_SYSCALL_OFFSETS
	.align		4
        /*0020*/ 	.byte	0x04, 0x46
        /*0022*/ 	.short	(.L_12 - .L_11)


	//   ....[0]....
.L_11:
        /*0024*/ 	.word	0x00000080


	//----- nvinfo : EIATTR_EXIT_INSTR_OFFSETS
	.align		4
.L_12:
        /*0028*/ 	.byte	0x04, 0x1c
        /*002a*/ 	.short	(.L_14 - .L_13)


	//   ....[0]....
.L_13:
        /*002c*/ 	.word	0x00000090


	//----- nvinfo : EIATTR_SW_WAR
	.align		4
.L_14:
        /*0030*/ 	.byte	0x04, 0x36
        /*0032*/ 	.short	(.L_16 - .L_15)
.L_15:
        /*0034*/ 	.word	0x00000008
.L_16:


//--------------------- .nv.callgraph             --------------------------
	.section	.nv.callgraph,"",@"SHT_CUDA_CALLGRAPH"
	.align	4
	.sectionentsize	8
	.align		4
        /*0000*/ 	.word	0x00000000
	.align		4
        /*0004*/ 	.word	0xffffffff
	.align		4
        /*0008*/ 	.word	index@(_Z10hello_cudav)
	.align		4
        /*000c*/ 	.word	index@(vprintf)
	.align		4
        /*0010*/ 	.word	0x00000000
	.align		4
        /*0014*/ 	.word	0xfffffffe
	.align		4
        /*0018*/ 	.word	0x00000000
	.align		4
        /*001c*/ 	.word	0xfffffffd
	.align		4
        /*0020*/ 	.word	0x00000000
	.align		4
        /*0024*/ 	.word	0xfffffffc


//--------------------- .nv.constant4             --------------------------
	.section	.nv.constant4,"a",@progbits
	.align	8
	.align		8
.nv.constant4:
        /*0000*/ 	.dword	vprintf
	.align		8
        /*0008*/ 	.dword	$str


//--------------------- .text._Z10hello_cudav     --------------------------
	.section	.text._Z10hello_cudav,"ax",@progbits
	.align	128
        .global         _Z10hello_cudav
        .type           _Z10hello_cudav,@function
        .size           _Z10hello_cudav,(.L_x_2 - _Z10hello_cudav)
        .other          _Z10hello_cudav,@"STO_CUDA_ENTRY STV_DEFAULT"
_Z10hello_cudav:
.text._Z10hello_cudav:
[----:B------:R-:W0:Y:S01]  /*0000*/  LDC R1, c[0x0][0x37c] ;  /* 0x0000df00ff017b82 */ /* 0x000e220000000800 */
[----:B------:R-:W-:Y:S01]  /*0010*/  MOV R0, 0x0 ;  /* 0x0000000000007802 */ /* 0x000fe20000000f00 */
[----:B------:R-:W1:Y:S01]  /*0020*/  LDCU.64 UR4, c[0x4][0x8] ;  /* 0x01000100ff0477ac */ /* 0x000e620008000a00 */
[----:B------:R-:W-:-:S05]  /*0030*/  CS2R R6, SRZ ;  /* 0x0000000000067805 */ /* 0x000fca000001ff00 */
[----:B------:R2:W3:Y:S01]  /*0040*/  LDC.64 R2, c[0x4][R0] ;  /* 0x0100000000027b82 */ /* 0x0004e20000000a00 */
[----:B-1----:R-:W-:Y:S02]  /*0050*/  IMAD.U32 R4, RZ, RZ, UR4 ;  /* 0x00000004ff047e24 */ /* 0x002fe4000f8e00ff */
[----:B--2---:R-:W-:-:S07]  /*0060*/  IMAD.U32 R5, RZ, RZ, UR5 ;  /* 0x00000005ff057e24 */ /* 0x004fce000f8e00ff */
[----:B------:R-:W-:-:S07]  /*0070*/  LEPC R20, `(.L_x_0) ;  /* 0x000000001014794e */ /* 0x000fce0000000000 */
[----:B0--3--:R-:W-:Y:S05]  /*0080*/  CALL.ABS.NOINC R2 ;  /* 0x0000000002007343 */ /* 0x009fea0003c00000 */
.L_x_0:
[----:B------:R-:W-:Y:S05]  /*0090*/  EXIT ;  /* 0x000000000000794d */ /* 0x000fea0003800000 */
.L_x_1:
[----:B------:R-:W-:-:S00]  /*00a0*/  BRA `(.L_x_1) ;  /* 0xfffffffc00fc7947 */ /* 0x000fc0000383ffff */
[----:B------:R-:W-:-:S00]  /*00b0*/  NOP ;  /* 0x0000000000007918 */ /* 0x000fc00000000000 */
        /* <DEDUP_REMOVED lines=12> */
.L_x_2:


//--------------------- .nv.global.init           --------------------------
	.section	.nv.global.init,"aw",@progbits
.nv.global.init:
	.type		$str,@object
	.size		$str,(.L_0 - $str)
$str:
        /*0000*/ 	.byte	0x48, 0x65, 0x6c, 0x6c, 0x6f, 0x20, 0x43, 0x55, 0x44, 0x41, 0x20, 0x77, 0x6f, 0x72, 0x6c, 0x64
        /*0010*/ 	.byte	0x20, 0x0a, 0x00
.L_0:


//--------------------- .nv.shared.reserved.0     --------------------------
	.section	.nv.shared.reserved.0,"aw",@nobits
	.weak		__nv_reservedSMEM_offset_0_alias
	.size		__nv_reservedSMEM_offset_0_alias, 0, 64
	.other		__nv_reservedSMEM_offset_0_alias,@"STO_CUDA_RESERVED_SHARED STV_DEFAULT"
__nv_reservedSMEM_offset_0_alias:
	.zero		0
	.zero		64


//--------------------- .nv.constant0._Z10hello_cudav --------------------------
	.section	.nv.constant0._Z10hello_cudav,"a",@progbits
	.sectionflags	@""
	.align	4
.nv.constant0._Z10hello_cudav:
	.zero		896


//--------------------- SYMBOLS --------------------------

	.type		.nv.reservedSmem.offset0,@object
	.size		.nv.reservedSmem.offset0,0x4
	.type		vprintf,@function
